	.headerflags	@"EF_CUDA_TEXMODE_UNIFIED EF_CUDA_64BIT_ADDRESS EF_CUDA_SM86 EF_CUDA_VIRTUAL_SM(EF_CUDA_SM86)"
	.elftype	@"ET_EXEC"


//--------------------- .nv.info                  --------------------------
	.section	.nv.info,"",@"SHT_CUDA_INFO"
	.align	4


	//----- nvinfo : EIATTR_REGCOUNT
	.align		4
        /*0000*/ 	.byte	0x04, 0x2f
        /*0002*/ 	.short	(.L_1 - .L_0)
	.align		4
.L_0:
        /*0004*/ 	.word	index@(triton_poi_fused_cat_6)
        /*0008*/ 	.word	0x00000010


	//----- nvinfo : EIATTR_MIN_STACK_SIZE
	.align		4
.L_1:
        /*000c*/ 	.byte	0x04, 0x12
        /*000e*/ 	.short	(.L_3 - .L_2)
	.align		4
.L_2:
        /*0010*/ 	.word	index@(triton_poi_fused_cat_6)
        /*0014*/ 	.word	0x00000000


	//----- nvinfo : EIATTR_FRAME_SIZE
	.align		4
.L_3:
        /*0018*/ 	.byte	0x04, 0x11
        /*001a*/ 	.short	(.L_5 - .L_4)
	.align		4
.L_4:
        /*001c*/ 	.word	index@(triton_poi_fused_cat_6)
        /*0020*/ 	.word	0x00000000


	//----- nvinfo : EIATTR_MIN_STACK_SIZE
	.align		4
.L_5:
        /*0024*/ 	.byte	0x04, 0x12
        /*0026*/ 	.short	(.L_7 - .L_6)
	.align		4
.L_6:
        /*0028*/ 	.word	index@(triton_poi_fused_cat_6)
        /*002c*/ 	.word	0x00000000
.L_7:


//--------------------- .nv.info.triton_poi_fused_cat_6 --------------------------
	.section	.nv.info.triton_poi_fused_cat_6,"",@"SHT_CUDA_INFO"
	.sectionflags	@""
	.align	4


	//----- nvinfo : EIATTR_CUDA_API_VERSION
	.align		4
        /*0000*/ 	.byte	0x04, 0x37
        /*0002*/ 	.short	(.L_9 - .L_8)
.L_8:
        /*0004*/ 	.word	0x0000007c


	//----- nvinfo : EIATTR_SW2861232_WAR
	.align		4
.L_9:
        /*0008*/ 	.byte	0x01, 0x35
	.zero		2


	//----- nvinfo : EIATTR_PARAM_CBANK
	.align		4
        /*000c*/ 	.byte	0x04, 0x0a
        /*000e*/ 	.short	(.L_11 - .L_10)
	.align		4
.L_10:
        /*0010*/ 	.word	index@(.nv.constant0.triton_poi_fused_cat_6)
        /*0014*/ 	.short	0x0160
        /*0016*/ 	.short	0x0028


	//----- nvinfo : EIATTR_CBANK_PARAM_SIZE
	.align		4
.L_11:
        /*0018*/ 	.byte	0x03, 0x19
        /*001a*/ 	.short	0x0028


	//----- nvinfo : EIATTR_KPARAM_INFO
	.align		4
        /*001c*/ 	.byte	0x04, 0x17
        /*001e*/ 	.short	(.L_13 - .L_12)
.L_12:
        /*0020*/ 	.word	0x00000000
        /*0024*/ 	.short	0x0004
        /*0026*/ 	.short	0x0020
        /*0028*/ 	.byte	0x00, 0xf4, 0x21, 0x00


	//----- nvinfo : EIATTR_KPARAM_INFO
	.align		4
.L_13:
        /*002c*/ 	.byte	0x04, 0x17
        /*002e*/ 	.short	(.L_15 - .L_14)
.L_14:
        /*0030*/ 	.word	0x00000000
        /*0034*/ 	.short	0x0003
        /*0036*/ 	.short	0x0018
        /*0038*/ 	.byte	0x00, 0xf0, 0x11, 0x00


	//----- nvinfo : EIATTR_KPARAM_INFO
	.align		4
.L_15:
        /*003c*/ 	.byte	0x04, 0x17
        /*003e*/ 	.short	(.L_17 - .L_16)
.L_16:
        /*0040*/ 	.word	0x00000000
        /*0044*/ 	.short	0x0002
        /*0046*/ 	.short	0x0010
        /*0048*/ 	.byte	0x00, 0xf4, 0x21, 0x00


	//----- nvinfo : EIATTR_KPARAM_INFO
	.align		4
.L_17:
        /*004c*/ 	.byte	0x04, 0x17
        /*004e*/ 	.short	(.L_19 - .L_18)
.L_18:
        /*0050*/ 	.word	0x00000000
        /*0054*/ 	.short	0x0001
        /*0056*/ 	.short	0x0008
        /*0058*/ 	.byte	0x00, 0xf4, 0x21, 0x00


	//----- nvinfo : EIATTR_KPARAM_INFO
	.align		4
.L_19:
        /*005c*/ 	.byte	0x04, 0x17
        /*005e*/ 	.short	(.L_21 - .L_20)
.L_20:
        /*0060*/ 	.word	0x00000000
        /*0064*/ 	.short	0x0000
        /*0066*/ 	.short	0x0000
        /*0068*/ 	.byte	0x00, 0xf4, 0x21, 0x00


	//----- nvinfo : EIATTR_MAXREG_COUNT
	.align		4
.L_21:
        /*006c*/ 	.byte	0x03, 0x1b
        /*006e*/ 	.short	0x00ff


	//----- nvinfo : EIATTR_EXIT_INSTR_OFFSETS
	.align		4
        /*0070*/ 	.byte	0x04, 0x1c
        /*0072*/ 	.short	(.L_23 - .L_22)


	//   ....[0]....
.L_22:
        /*0074*/ 	.word	0x000003d0


	//----- nvinfo : EIATTR_REQNTID
	.align		4
.L_23:
        /*0078*/ 	.byte	0x04, 0x10
        /*007a*/ 	.short	(.L_25 - .L_24)
.L_24:
        /*007c*/ 	.word	0x00000100
        /*0080*/ 	.word	0x00000001
        /*0084*/ 	.word	0x00000001
.L_25:


//--------------------- .nv.callgraph             --------------------------
	.section	.nv.callgraph,"",@"SHT_CUDA_CALLGRAPH"
	.align	4
	.sectionentsize	8
	.align		4
        /*0000*/ 	.word	0x00000000
	.align		4
        /*0004*/ 	.word	0xffffffff
	.align		4
        /*0008*/ 	.word	0x00000000
	.align		4
        /*000c*/ 	.word	0xfffffffe
	.align		4
        /*0010*/ 	.word	0x00000000
	.align		4
        /*0014*/ 	.word	0xfffffffd
	.align		4
        /*0018*/ 	.word	0x00000000
	.align		4
        /*001c*/ 	.word	0xfffffffc


//--------------------- .nv.rel.action            --------------------------
	.section	.nv.rel.action,"",@"SHT_CUDA_RELOCINFO"
	.align	8
	.sectionentsize	8
        /*0000*/ 	.byte	0x73, 0x00, 0x00, 0x00, 0x00, 0x00, 0x00, 0x00, 0x00, 0x00, 0x00, 0x11, 0x25, 0x00, 0x05, 0x36


//--------------------- .nv.constant0.triton_poi_fused_cat_6 --------------------------
	.section	.nv.constant0.triton_poi_fused_cat_6,"a",@progbits
	.sectionflags	@""
	.align	4
.nv.constant0.triton_poi_fused_cat_6:
	.zero		392


//--------------------- .text.triton_poi_fused_cat_6 --------------------------
	.section	.text.triton_poi_fused_cat_6,"ax",@progbits
	.sectioninfo	@"SHI_REGISTERS=16"
	.align	128
        .global         triton_poi_fused_cat_6
        .type           triton_poi_fused_cat_6,@function
        .size           triton_poi_fused_cat_6,(.L_x_1 - triton_poi_fused_cat_6)
        .other          triton_poi_fused_cat_6,@"STO_CUDA_ENTRY STV_DEFAULT"
triton_poi_fused_cat_6:
.text.triton_poi_fused_cat_6:
[----:B------:R-:W-:Y:S02]  /*0000*/  IMAD.MOV.U32 R1, RZ, RZ, c[0x0][0x28] ;  /* 0x00000a00ff017624 */ /* 0x000fe400078e00ff */
[----:B------:R-:W0:Y:S01]  /*0010*/  S2R R0, SR_TID.X ;  /* 0x0000000000007919 */ /* 0x000e220000002100 */
[----:B------:R-:W-:Y:S01]  /*0020*/  IMAD.MOV.U32 R13, RZ, RZ, 0x2 ;  /* 0x00000002ff0d7424 */ /* 0x000fe200078e00ff */
[----:B------:R-:W-:Y:S02]  /*0030*/  ULDC.64 UR4, c[0x0][0x118] ;  /* 0x0000460000047ab9 */ /* 0x000fe40000000a00 */
[----:B------:R-:W1:Y:S01]  /*0040*/  S2R R7, SR_CTAID.X ;  /* 0x0000000000077919 */ /* 0x000e620000002500 */
[----:B0-----:R-:W-:Y:S01]  /*0050*/  IMAD.SHL.U32 R0, R0, 0x2, RZ ;  /* 0x0000000200007824 */ /* 0x001fe200078e00ff */
[----:B-1----:R-:W-:-:S04]  /*0060*/  SHF.R.S32.HI R2, RZ, 0x16, R7 ;  /* 0x00000016ff027819 */ /* 0x002fc80000011407 */
[----:B------:R-:W-:Y:S02]  /*0070*/  LOP3.LUT R0, R0, 0x1fe, RZ, 0xc0, !PT ;  /* 0x000001fe00007812 */ /* 0x000fe400078ec0ff */
[----:B------:R-:W-:-:S03]  /*0080*/  SGXT R2, R2, 0x1 ;  /* 0x000000010202781a */ /* 0x000fc60000000200 */
[----:B------:R-:W-:-:S04]  /*0090*/  IMAD R3, R7, 0x200, R0 ;  /* 0x0000020007037824 */ /* 0x000fc800078e0200 */
[----:B------:R-:W-:-:S05]  /*00a0*/  IMAD.HI R0, R3, 0x78787879, RZ ;  /* 0x7878787903007827 */ /* 0x000fca00078e02ff */
[----:B------:R-:W-:-:S04]  /*00b0*/  SHF.R.U32.HI R5, RZ, 0x1f, R0 ;  /* 0x0000001fff057819 */ /* 0x000fc80000011600 */
[----:B------:R-:W-:-:S04]  /*00c0*/  LEA.HI.SX32 R6, R0, R5, 0xf ;  /* 0x0000000500067211 */ /* 0x000fc800078f7aff */
[----:B------:R-:W-:-:S05]  /*00d0*/  PRMT R0, R6, 0x9910, RZ ;  /* 0x0000991006007816 */ /* 0x000fca00000000ff */
[----:B------:R-:W-:-:S05]  /*00e0*/  IMAD R0, R0, 0x2aab, RZ ;  /* 0x00002aab00007824 */ /* 0x000fca00078e02ff */
[----:B------:R-:W-:-:S04]  /*00f0*/  SHF.R.S32.HI R0, RZ, 0x10, R0 ;  /* 0x00000010ff007819 */ /* 0x000fc80000011400 */
[----:B------:R-:W-:-:S04]  /*0100*/  LOP3.LUT R5, R0, 0xffff, RZ, 0xc0, !PT ;  /* 0x0000ffff00057812 */ /* 0x000fc800078ec0ff */
[----:B------:R-:W-:-:S04]  /*0110*/  SHF.R.U32.HI R0, RZ, 0x1, R5 ;  /* 0x00000001ff007819 */ /* 0x000fc80000011605 */
[----:B------:R-:W-:-:S04]  /*0120*/  LEA.HI R0, R5, R0, RZ, 0x11 ;  /* 0x0000000005007211 */ /* 0x000fc800078f88ff */
[----:B------:R-:W-:Y:S02]  /*0130*/  PRMT R7, R0, 0x9910, RZ ;  /* 0x0000991000077816 */ /* 0x000fe400000000ff */
[----:B------:R-:W-:Y:S01]  /*0140*/  LEA.HI R0, R2, R3, RZ, 0x6 ;  /* 0x0000000302007211 */ /* 0x000fe200078f30ff */
[----:B------:R-:W-:Y:S02]  /*0150*/  IMAD.MOV.U32 R2, RZ, RZ, RZ ;  /* 0x000000ffff027224 */ /* 0x000fe400078e00ff */
[----:B------:R-:W-:Y:S01]  /*0160*/  IMAD R7, R7, 0xc, RZ ;  /* 0x0000000c07077824 */ /* 0x000fe200078e02ff */
[----:B------:R-:W-:-:S03]  /*0170*/  SHF.R.S32.HI R4, RZ, 0x6, R0 ;  /* 0x00000006ff047819 */ /* 0x000fc60000011400 */
[----:B------:R-:W-:Y:S02]  /*0180*/  IMAD.MOV R9, RZ, RZ, -R7 ;  /* 0x000000ffff097224 */ /* 0x000fe400078e0a07 */
[----:B------:R-:W-:-:S03]  /*0190*/  IMAD.HI R5, R4, 0x78787879, RZ ;  /* 0x7878787904057827 */ /* 0x000fc600078e02ff */
[----:B------:R-:W-:Y:S01]  /*01a0*/  PRMT R9, R9, 0x7710, RZ ;  /* 0x0000771009097816 */ /* 0x000fe200000000ff */
[----:B------:R-:W-:Y:S01]  /*01b0*/  IMAD.HI R7, R3, -0x5f5f5f5f, R2 ;  /* 0xa0a0a0a103077827 */ /* 0x000fe200078e0202 */
[----:B------:R-:W-:-:S03]  /*01c0*/  SHF.R.U32.HI R2, RZ, 0x1f, R5 ;  /* 0x0000001fff027819 */ /* 0x000fc60000011605 */
[----:B------:R-:W-:Y:S01]  /*01d0*/  IMAD.IADD R6, R6, 0x1, R9 ;  /* 0x0000000106067824 */ /* 0x000fe200078e0209 */
[----:B------:R-:W-:Y:S02]  /*01e0*/  SHF.R.U32.HI R8, RZ, 0x1f, R7 ;  /* 0x0000001fff087819 */ /* 0x000fe40000011607 */
[----:B------:R-:W-:Y:S02]  /*01f0*/  LEA.HI.SX32 R5, R5, R2, 0x15 ;  /* 0x0000000205057211 */ /* 0x000fe400078faaff */
[----:B------:R-:W-:Y:S02]  /*0200*/  LOP3.LUT R2, R0, 0xffffffc0, RZ, 0xc0, !PT ;  /* 0xffffffc000027812 */ /* 0x000fe400078ec0ff */
[----:B------:R-:W-:Y:S01]  /*0210*/  LEA.HI.SX32 R8, R7, R8, 0xb ;  /* 0x0000000807087211 */ /* 0x000fe200078f5aff */
[----:B------:R-:W-:Y:S01]  /*0220*/  IMAD R5, R5, -0x1100, R4 ;  /* 0xffffef0005057824 */ /* 0x000fe200078e0204 */
[----:B------:R-:W-:Y:S01]  /*0230*/  PRMT R0, R6, 0x9910, RZ ;  /* 0x0000991006007816 */ /* 0x000fe200000000ff */
[----:B------:R-:W-:-:S02]  /*0240*/  IMAD.IADD R2, R3, 0x1, -R2 ;  /* 0x0000000103027824 */ /* 0x000fc400078e0a02 */
[----:B------:R-:W-:Y:S01]  /*0250*/  IMAD R7, R8, 0x90000, RZ ;  /* 0x0009000008077824 */ /* 0x000fe200078e02ff */
[C---:B------:R-:W-:Y:S01]  /*0260*/  ISETP.GE.AND P0, PT, R5.reuse, 0x100, PT ;  /* 0x000001000500780c */ /* 0x040fe20003f06270 */
[C---:B------:R-:W-:Y:S01]  /*0270*/  IMAD R9, R5.reuse, 0x900, R2 ;  /* 0x0000090005097824 */ /* 0x040fe200078e0202 */
[----:B------:R-:W-:Y:S01]  /*0280*/  ISETP.GT.AND P1, PT, R5, 0xff, PT ;  /* 0x000000ff0500780c */ /* 0x000fe20003f24270 */
[----:B------:R-:W-:Y:S01]  /*0290*/  IMAD.SHL.U32 R0, R0, 0x40, RZ ;  /* 0x0000004000007824 */ /* 0x000fe200078e00ff */
[----:B------:R-:W-:Y:S02]  /*02a0*/  SHF.R.S32.HI R11, RZ, 0x1f, R7 ;  /* 0x0000001fff0b7819 */ /* 0x000fe40000011407 */
[----:B------:R-:W-:Y:S02]  /*02b0*/  SHF.R.S32.HI R4, RZ, 0x1f, R9 ;  /* 0x0000001fff047819 */ /* 0x000fe40000011409 */
[----:B------:R-:W-:Y:S01]  /*02c0*/  IADD3 R7, P2, P3, R0, R9, R7 ;  /* 0x0000000900077210 */ /* 0x000fe20007b5e007 */
[----:B------:R-:W-:Y:S01]  /*02d0*/  IMAD R9, R8, 0x900000, R9 ;  /* 0x0090000008097824 */ /* 0x000fe200078e0209 */
[----:B------:R-:W-:-:S04]  /*02e0*/  SHF.R.S32.HI R2, RZ, 0x1f, R0 ;  /* 0x0000001fff027819 */ /* 0x000fc80000011400 */
[----:B------:R-:W-:Y:S02]  /*02f0*/  IADD3.X R2, R2, R4, R11, P2, P3 ;  /* 0x0000000402027210 */ /* 0x000fe400017e640b */
[----:B------:R-:W-:Y:S01]  /*0300*/  IADD3 R4, R9, -0x90000, R0 ;  /* 0xfff7000009047810 */ /* 0x000fe20007ffe000 */
[----:B------:R-:W-:Y:S01]  /*0310*/  IMAD.MOV.U32 R0, RZ, RZ, RZ ;  /* 0x000000ffff007224 */ /* 0x000fe200078e00ff */
[C---:B------:R-:W-:Y:S01]  /*0320*/  LEA R6, P2, R7.reuse, c[0x0][0x160], 0x1 ;  /* 0x0000580007067a11 */ /* 0x040fe200078408ff */
[----:B------:R-:W-:Y:S02]  /*0330*/  IMAD.MOV.U32 R9, RZ, RZ, RZ ;  /* 0x000000ffff097224 */ /* 0x000fe400078e00ff */
[----:B------:R-:W-:Y:S01]  /*0340*/  IMAD.WIDE R4, R4, R13, c[0x0][0x168] ;  /* 0x00005a0004047625 */ /* 0x000fe200078e020d */
[----:B------:R-:W-:-:S04]  /*0350*/  LEA.HI.X R7, R7, c[0x0][0x164], R2, 0x1, P2 ;  /* 0x0000590007077a11 */ /* 0x000fc800010f0c02 */
[----:B------:R-:W2:Y:S04]  /*0360*/  @P1 LDG.E R9, [R4.64] ;  /* 0x0000000404091981 */ /* 0x000ea8000c1e1900 */
[----:B------:R-:W2:Y:S01]  /*0370*/  @!P0 LDG.E R0, [R6.64+0xc00] ;  /* 0x000c000406008981 */ /* 0x000ea2000c1e1900 */
[----:B------:R-:W-:Y:S01]  /*0380*/  IMAD.WIDE R2, R3, R13, c[0x0][0x170] ;  /* 0x00005c0003027625 */ /* 0x000fe200078e020d */
[C---:B--2---:R-:W-:Y:S02]  /*0390*/  SEL R11, R0.reuse, R9, !P0 ;  /* 0x00000009000b7207 */ /* 0x044fe40004000000 */
[----:B------:R-:W-:-:S04]  /*03a0*/  @P0 PRMT R0, R0, 0x7610, R9 ;  /* 0x0000761000000816 */ /* 0x000fc80000000009 */
[----:B------:R-:W-:-:S05]  /*03b0*/  PRMT R0, R11, 0x7610, R0 ;  /* 0x000076100b007816 */ /* 0x000fca0000000000 */
[----:B------:R-:W-:Y:S01]  /*03c0*/  STG.E [R2.64], R0 ;  /* 0x0000000002007986 */ /* 0x000fe2000c101904 */
[----:B------:R-:W-:Y:S05]  /*03d0*/  EXIT ;  /* 0x000000000000794d */ /* 0x000fea0003800000 */
.L_x_0:
[----:B------:R-:W-:-:S00]  /*03e0*/  BRA `(.L_x_0) ;  /* 0xfffffff000007947 */ /* 0x000fc0000383ffff */
[----:B------:R-:W-:-:S00]  /*03f0*/  NOP ;  /* 0x0000000000007918 */ /* 0x000fc00000000000 */
        /* <DEDUP_REMOVED lines=8> */
.L_x_1:
